	.headerflags	@"EF_CUDA_TEXMODE_UNIFIED EF_CUDA_64BIT_ADDRESS EF_CUDA_ACCELERATORS EF_CUDA_SM90 EF_CUDA_VIRTUAL_SM(EF_CUDA_SM90)"
	.elftype	@"ET_EXEC"


//--------------------- .nv.info                  --------------------------
	.section	.nv.info,"",@"SHT_CUDA_INFO"
	.align	4


	//----- nvinfo : EIATTR_REGCOUNT
	.align		4
        /*0000*/ 	.byte	0x04, 0x2f
        /*0002*/ 	.short	(.L_1 - .L_0)
	.align		4
.L_0:
        /*0004*/ 	.word	index@(triton_poi_fused__to_copy_add_arange_clamp_mul_sub_23)
        /*0008*/ 	.word	0x0000000a


	//----- nvinfo : EIATTR_MIN_STACK_SIZE
	.align		4
.L_1:
        /*000c*/ 	.byte	0x04, 0x12
        /*000e*/ 	.short	(.L_3 - .L_2)
	.align		4
.L_2:
        /*0010*/ 	.word	index@(triton_poi_fused__to_copy_add_arange_clamp_mul_sub_23)
        /*0014*/ 	.word	0x00000000


	//----- nvinfo : EIATTR_FRAME_SIZE
	.align		4
.L_3:
        /*0018*/ 	.byte	0x04, 0x11
        /*001a*/ 	.short	(.L_5 - .L_4)
	.align		4
.L_4:
        /*001c*/ 	.word	index@(triton_poi_fused__to_copy_add_arange_clamp_mul_sub_23)
        /*0020*/ 	.word	0x00000000


	//----- nvinfo : EIATTR_MIN_STACK_SIZE
	.align		4
.L_5:
        /*0024*/ 	.byte	0x04, 0x12
        /*0026*/ 	.short	(.L_7 - .L_6)
	.align		4
.L_6:
        /*0028*/ 	.word	index@(triton_poi_fused__to_copy_add_arange_clamp_mul_sub_23)
        /*002c*/ 	.word	0x00000000
.L_7:


//--------------------- .nv.info.triton_poi_fused__to_copy_add_arange_clamp_mul_sub_23 --------------------------
	.section	.nv.info.triton_poi_fused__to_copy_add_arange_clamp_mul_sub_23,"",@"SHT_CUDA_INFO"
	.sectionflags	@""
	.align	4


	//----- nvinfo : EIATTR_CUDA_API_VERSION
	.align		4
        /*0000*/ 	.byte	0x04, 0x37
        /*0002*/ 	.short	(.L_9 - .L_8)
.L_8:
        /*0004*/ 	.word	0x0000007c


	//----- nvinfo : EIATTR_KPARAM_INFO
	.align		4
.L_9:
        /*0008*/ 	.byte	0x04, 0x17
        /*000a*/ 	.short	(.L_11 - .L_10)
.L_10:
        /*000c*/ 	.word	0x00000000
        /*0010*/ 	.short	0x0001
        /*0012*/ 	.short	0x0008
        /*0014*/ 	.byte	0x00, 0xf0, 0x11, 0x00


	//----- nvinfo : EIATTR_KPARAM_INFO
	.align		4
.L_11:
        /*0018*/ 	.byte	0x04, 0x17
        /*001a*/ 	.short	(.L_13 - .L_12)
.L_12:
        /*001c*/ 	.word	0x00000000
        /*0020*/ 	.short	0x0000
        /*0022*/ 	.short	0x0000
        /*0024*/ 	.byte	0x00, 0xf4, 0x21, 0x00


	//----- nvinfo : EIATTR_SPARSE_MMA_MASK
	.align		4
.L_13:
        /*0028*/ 	.byte	0x03, 0x50
        /*002a*/ 	.short	0x0000


	//----- nvinfo : EIATTR_MAXREG_COUNT
	.align		4
        /*002c*/ 	.byte	0x03, 0x1b
        /*002e*/ 	.short	0x00ff


	//----- nvinfo : EIATTR_EXIT_INSTR_OFFSETS
	.align		4
        /*0030*/ 	.byte	0x04, 0x1c
        /*0032*/ 	.short	(.L_15 - .L_14)


	//   ....[0]....
.L_14:
        /*0034*/ 	.word	0x00000110


	//   ....[1]....
        /*0038*/ 	.word	0x00000140


	//----- nvinfo : EIATTR_REQNTID
	.align		4
.L_15:
        /*003c*/ 	.byte	0x04, 0x10
        /*003e*/ 	.short	(.L_17 - .L_16)
.L_16:
        /*0040*/ 	.word	0x00000020
        /*0044*/ 	.word	0x00000001
        /*0048*/ 	.word	0x00000001


	//----- nvinfo : EIATTR_CBANK_PARAM_SIZE
	.align		4
.L_17:
        /*004c*/ 	.byte	0x03, 0x19
        /*004e*/ 	.short	0x000c


	//----- nvinfo : EIATTR_PARAM_CBANK
	.align		4
        /*0050*/ 	.byte	0x04, 0x0a
        /*0052*/ 	.short	(.L_19 - .L_18)
	.align		4
.L_18:
        /*0054*/ 	.word	index@(.nv.constant0.triton_poi_fused__to_copy_add_arange_clamp_mul_sub_23)
        /*0058*/ 	.short	0x0210
        /*005a*/ 	.short	0x000c


	//----- nvinfo : EIATTR_SW_WAR
	.align		4
.L_19:
        /*005c*/ 	.byte	0x04, 0x36
        /*005e*/ 	.short	(.L_21 - .L_20)
.L_20:
        /*0060*/ 	.word	0x00000008
.L_21:


//--------------------- .nv.callgraph             --------------------------
	.section	.nv.callgraph,"",@"SHT_CUDA_CALLGRAPH"
	.align	4
	.sectionentsize	8
	.align		4
        /*0000*/ 	.word	0x00000000
	.align		4
        /*0004*/ 	.word	0xffffffff
	.align		4
        /*0008*/ 	.word	0x00000000
	.align		4
        /*000c*/ 	.word	0xfffffffe
	.align		4
        /*0010*/ 	.word	0x00000000
	.align		4
        /*0014*/ 	.word	0xfffffffd
	.align		4
        /*0018*/ 	.word	0x00000000
	.align		4
        /*001c*/ 	.word	0xfffffffc


//--------------------- .text.triton_poi_fused__to_copy_add_arange_clamp_mul_sub_23 --------------------------
	.section	.text.triton_poi_fused__to_copy_add_arange_clamp_mul_sub_23,"ax",@progbits
	.align	128
        .global         triton_poi_fused__to_copy_add_arange_clamp_mul_sub_23
        .type           triton_poi_fused__to_copy_add_arange_clamp_mul_sub_23,@function
        .size           triton_poi_fused__to_copy_add_arange_clamp_mul_sub_23,(.L_x_1 - triton_poi_fused__to_copy_add_arange_clamp_mul_sub_23)
        .other          triton_poi_fused__to_copy_add_arange_clamp_mul_sub_23,@"STO_CUDA_ENTRY STV_DEFAULT"
triton_poi_fused__to_copy_add_arange_clamp_mul_sub_23:
.text.triton_poi_fused__to_copy_add_arange_clamp_mul_sub_23:
[----:B------:R-:W0:Y:S02]  /*0000*/  LDC R1, c[0x0][0x28] ;  /* 0x00000a00ff017b82 */ /* 0x000e240000000800 */
[----:B------:R-:W1:Y:S01]  /*0010*/  S2R R6, SR_TID.X ;  /* 0x0000000000067919 */ /* 0x000e620000002100 */
[----:B------:R-:W-:Y:S01]  /*0020*/  IMAD.MOV.U32 R3, RZ, RZ, 0x3f000000 ;  /* 0x3f000000ff037424 */ /* 0x000fe200078e00ff */
[----:B------:R-:W2:Y:S01]  /*0030*/  S2R R5, SR_CTAID.X ;  /* 0x0000000000057919 */ /* 0x000ea20000002500 */
[C---:B-1----:R-:W-:Y:S02]  /*0040*/  LOP3.LUT R0, R6.reuse, 0x7, RZ, 0xc0, !PT ;  /* 0x0000000706007812 */ /* 0x042fe400078ec0ff */
[----:B------:R-:W-:-:S03]  /*0050*/  LOP3.LUT P0, RZ, R6, 0x18, RZ, 0xc0, !PT ;  /* 0x0000001806ff7812 */ /* 0x000fc6000780c0ff */
[----:B--2---:R-:W-:-:S05]  /*0060*/  IMAD R5, R5, 0x8, R0 ;  /* 0x0000000805057824 */ /* 0x004fca00078e0200 */
[----:B------:R-:W-:Y:S02]  /*0070*/  I2FP.F32.S32 R0, R5 ;  /* 0x0000000500007245 */ /* 0x000fe40000201400 */
[----:B------:R-:W-:-:S03]  /*0080*/  ISETP.LT.AND P0, PT, R5, 0x8, !P0 ;  /* 0x000000080500780c */ /* 0x000fc60004701270 */
[----:B------:R-:W-:-:S04]  /*0090*/  FADD R0, R0, 0.5 ;  /* 0x3f00000000007421 */ /* 0x000fc80000000000 */
[----:B------:R-:W-:Y:S02]  /*00a0*/  FFMA R0, R0, R3, -0.5 ;  /* 0xbf00000000007423 */ /* 0x000fe40000000003 */
[----:B------:R-:W1:Y:S03]  /*00b0*/  LDC.64 R2, c[0x0][0x210] ;  /* 0x00008400ff027b82 */ /* 0x000e660000000a00 */
[----:B------:R-:W-:-:S04]  /*00c0*/  FMNMX R0, RZ, R0, !PT ;  /* 0x00000000ff007209 */ /* 0x000fc80007800000 */
[----:B------:R-:W2:Y:S02]  /*00d0*/  F2I.TRUNC.NTZ R4, R0 ;  /* 0x0000000000047305 */ /* 0x000ea4000020f100 */
[----:B--2---:R-:W-:Y:S01]  /*00e0*/  I2FP.F32.S32 R7, R4 ;  /* 0x0000000400077245 */ /* 0x004fe20000201400 */
[----:B-1----:R-:W-:-:S04]  /*00f0*/  IMAD.WIDE R2, R5, 0x4, R2 ;  /* 0x0000000405027825 */ /* 0x002fc800078e0202 */
[----:B------:R-:W-:Y:S01]  /*0100*/  FADD.SAT R7, R0, -R7 ;  /* 0x8000000700077221 */ /* 0x000fe20000002000 */
[----:B------:R-:W-:Y:S06]  /*0110*/  @!P0 EXIT ;  /* 0x000000000000894d */ /* 0x000fec0003800000 */
[----:B------:R-:W-:Y:S02]  /*0120*/  ULDC.64 UR4, c[0x0][0x208] ;  /* 0x0000820000047ab9 */ /* 0x000fe40000000a00 */
[----:B------:R-:W-:Y:S01]  /*0130*/  STG.E desc[UR4][R2.64], R7 ;  /* 0x0000000702007986 */ /* 0x000fe2000c101904 */
[----:B------:R-:W-:Y:S05]  /*0140*/  EXIT ;  /* 0x000000000000794d */ /* 0x000fea0003800000 */
.L_x_0:
[----:B------:R-:W-:-:S00]  /*0150*/  BRA `(.L_x_0) ;  /* 0xfffffffc00fc7947 */ /* 0x000fc0000383ffff */
[----:B------:R-:W-:-:S00]  /*0160*/  NOP ;  /* 0x0000000000007918 */ /* 0x000fc00000000000 */
        /* <DEDUP_REMOVED lines=9> */
.L_x_1:


//--------------------- .nv.constant0.triton_poi_fused__to_copy_add_arange_clamp_mul_sub_23 --------------------------
	.section	.nv.constant0.triton_poi_fused__to_copy_add_arange_clamp_mul_sub_23,"a",@progbits
	.sectionflags	@""
	.align	4
.nv.constant0.triton_poi_fused__to_copy_add_arange_clamp_mul_sub_23:
	.zero		540
